//
// Generated by NVIDIA NVVM Compiler
//
// Compiler Build ID: CL-36424714
// Cuda compilation tools, release 13.0, V13.0.88
// Based on NVVM 20.0.0
//

.version 9.0
.target sm_100
.address_size 64

	// .globl	_Z9integratePfS_S_S_S_S_if

.visible .entry _Z9integratePfS_S_S_S_S_if(
	.param .u64 .ptr .align 1 _Z9integratePfS_S_S_S_S_if_param_0,
	.param .u64 .ptr .align 1 _Z9integratePfS_S_S_S_S_if_param_1,
	.param .u64 .ptr .align 1 _Z9integratePfS_S_S_S_S_if_param_2,
	.param .u64 .ptr .align 1 _Z9integratePfS_S_S_S_S_if_param_3,
	.param .u64 .ptr .align 1 _Z9integratePfS_S_S_S_S_if_param_4,
	.param .u64 .ptr .align 1 _Z9integratePfS_S_S_S_S_if_param_5,
	.param .u32 _Z9integratePfS_S_S_S_S_if_param_6,
	.param .f32 _Z9integratePfS_S_S_S_S_if_param_7
)
{
	.reg .pred 	%p<2>;
	.reg .b32 	%r<6>;
	.reg .b32 	%f<11>;
	.reg .b64 	%rd<20>;

	ld.param.u64 	%rd1, [_Z9integratePfS_S_S_S_S_if_param_0];
	ld.param.u64 	%rd2, [_Z9integratePfS_S_S_S_S_if_param_1];
	ld.param.u64 	%rd3, [_Z9integratePfS_S_S_S_S_if_param_2];
	ld.param.u64 	%rd4, [_Z9integratePfS_S_S_S_S_if_param_3];
	ld.param.u64 	%rd5, [_Z9integratePfS_S_S_S_S_if_param_4];
	ld.param.u64 	%rd6, [_Z9integratePfS_S_S_S_S_if_param_5];
	ld.param.u32 	%r2, [_Z9integratePfS_S_S_S_S_if_param_6];
	ld.param.f32 	%f1, [_Z9integratePfS_S_S_S_S_if_param_7];
	mov.u32 	%r3, %ctaid.x;
	mov.u32 	%r4, %ntid.x;
	mov.u32 	%r5, %tid.x;
	mad.lo.s32 	%r1, %r3, %r4, %r5;
	setp.ge.s32 	%p1, %r1, %r2;
	@%p1 bra 	$L__BB0_2;
	cvta.to.global.u64 	%rd7, %rd1;
	cvta.to.global.u64 	%rd8, %rd4;
	cvta.to.global.u64 	%rd9, %rd2;
	cvta.to.global.u64 	%rd10, %rd5;
	cvta.to.global.u64 	%rd11, %rd3;
	cvta.to.global.u64 	%rd12, %rd6;
	mul.wide.s32 	%rd13, %r1, 4;
	add.s64 	%rd14, %rd7, %rd13;
	ld.global.f32 	%f2, [%rd14];
	add.s64 	%rd15, %rd8, %rd13;
	ld.global.f32 	%f3, [%rd15];
	fma.rn.f32 	%f4, %f1, %f3, %f2;
	st.global.f32 	[%rd14], %f4;
	add.s64 	%rd16, %rd9, %rd13;
	ld.global.f32 	%f5, [%rd16];
	add.s64 	%rd17, %rd10, %rd13;
	ld.global.f32 	%f6, [%rd17];
	fma.rn.f32 	%f7, %f1, %f6, %f5;
	st.global.f32 	[%rd16], %f7;
	add.s64 	%rd18, %rd11, %rd13;
	ld.global.f32 	%f8, [%rd18];
	add.s64 	%rd19, %rd12, %rd13;
	ld.global.f32 	%f9, [%rd19];
	fma.rn.f32 	%f10, %f1, %f9, %f8;
	st.global.f32 	[%rd18], %f10;
$L__BB0_2:
	ret;

}


// ===== COMPILED SASS (sm_100) =====

	.target	sm_100

	.elftype	@"ET_EXEC"


//--------------------- .note.nv.tkinfo           --------------------------
	.section	.note.nv.tkinfo,"",@"SHT_NOTE"
	.sectionflags	@"SHF_NOTE_NV_TKINFO"
	.tkinfo
        /*0018*/ 	.word	0x00000002
        /*0030*/ 	.string	""
        /*0030*/ 	.string	"ptxas"
        /*0030*/ 	.string	"Cuda compilation tools, release 13.0, V13.0.88"
        /*0030*/ 	.string	"Build cuda_13.0.r13.0/compiler.36424714_0"
        /*0030*/ 	.string	"-arch sm_100 -m 64 "



//--------------------- .note.nv.cuinfo           --------------------------
	.section	.note.nv.cuinfo,"",@"SHT_NOTE"
	.sectionflags	@"SHF_NOTE_NV_CUINFO"
        /*0018*/ 	.short	0x0002
        /*001a*/ 	.short	0x0064
        /*001c*/ 	.short	0x0082
	.zero		2


//--------------------- .nv.info                  --------------------------
	.section	.nv.info,"",@"SHT_CUDA_INFO"
	.align	4


	//----- nvinfo : EIATTR_REGCOUNT
	.align		4
        /*0000*/ 	.byte	0x04, 0x2f
        /*0002*/ 	.short	(.L_1 - .L_0)
	.align		4
.L_0:
        /*0004*/ 	.word	index@(_Z9integratePfS_S_S_S_S_if)
        /*0008*/ 	.word	0x00000014


	//----- nvinfo : EIATTR_FRAME_SIZE
	.align		4
.L_1:
        /*000c*/ 	.byte	0x04, 0x11
        /*000e*/ 	.short	(.L_3 - .L_2)
	.align		4
.L_2:
        /*0010*/ 	.word	index@(_Z9integratePfS_S_S_S_S_if)
        /*0014*/ 	.word	0x00000000


	//----- nvinfo : EIATTR_MIN_STACK_SIZE
	.align		4
.L_3:
        /*0018*/ 	.byte	0x04, 0x12
        /*001a*/ 	.short	(.L_5 - .L_4)
	.align		4
.L_4:
        /*001c*/ 	.word	index@(_Z9integratePfS_S_S_S_S_if)
        /*0020*/ 	.word	0x00000000
.L_5:


//--------------------- .nv.compat                --------------------------
	.section	.nv.compat,"",@"SHT_CUDA_COMPAT_INFO"
	.align	4
        /*0000*/ 	.byte	0x02, 0x09, 0x00, 0x00, 0x02, 0x02, 0x01, 0x00, 0x02, 0x05, 0x05, 0x00, 0x03, 0x07, 0x01, 0x01
        /*0010*/ 	.byte	0x02, 0x03, 0x00, 0x00, 0x02, 0x06, 0x01, 0x00, 0x04, 0x0b, 0x08, 0x00, 0x09, 0x00, 0x00, 0x00
        /*0020*/ 	.byte	0x00, 0x00, 0x00, 0x00


//--------------------- .nv.info._Z9integratePfS_S_S_S_S_if --------------------------
	.section	.nv.info._Z9integratePfS_S_S_S_S_if,"",@"SHT_CUDA_INFO"
	.sectionflags	@""
	.align	4


	//----- nvinfo : EIATTR_CUDA_API_VERSION
	.align		4
        /*0000*/ 	.byte	0x04, 0x37
        /*0002*/ 	.short	(.L_7 - .L_6)
.L_6:
        /*0004*/ 	.word	0x00000082


	//----- nvinfo : EIATTR_KPARAM_INFO
	.align		4
.L_7:
        /*0008*/ 	.byte	0x04, 0x17
        /*000a*/ 	.short	(.L_9 - .L_8)
.L_8:
        /*000c*/ 	.word	0x00000000
        /*0010*/ 	.short	0x0007
        /*0012*/ 	.short	0x0034
        /*0014*/ 	.byte	0x00, 0xf0, 0x11, 0x00


	//----- nvinfo : EIATTR_KPARAM_INFO
	.align		4
.L_9:
        /*0018*/ 	.byte	0x04, 0x17
        /*001a*/ 	.short	(.L_11 - .L_10)
.L_10:
        /*001c*/ 	.word	0x00000000
        /*0020*/ 	.short	0x0006
        /*0022*/ 	.short	0x0030
        /*0024*/ 	.byte	0x00, 0xf0, 0x11, 0x00


	//----- nvinfo : EIATTR_KPARAM_INFO
	.align		4
.L_11:
        /*0028*/ 	.byte	0x04, 0x17
        /*002a*/ 	.short	(.L_13 - .L_12)
.L_12:
        /*002c*/ 	.word	0x00000000
        /*0030*/ 	.short	0x0005
        /*0032*/ 	.short	0x0028
        /*0034*/ 	.byte	0x00, 0xf5, 0x21, 0x00


	//----- nvinfo : EIATTR_KPARAM_INFO
	.align		4
.L_13:
        /*0038*/ 	.byte	0x04, 0x17
        /*003a*/ 	.short	(.L_15 - .L_14)
.L_14:
        /*003c*/ 	.word	0x00000000
        /*0040*/ 	.short	0x0004
        /*0042*/ 	.short	0x0020
        /*0044*/ 	.byte	0x00, 0xf5, 0x21, 0x00


	//----- nvinfo : EIATTR_KPARAM_INFO
	.align		4
.L_15:
        /*0048*/ 	.byte	0x04, 0x17
        /*004a*/ 	.short	(.L_17 - .L_16)
.L_16:
        /*004c*/ 	.word	0x00000000
        /*0050*/ 	.short	0x0003
        /*0052*/ 	.short	0x0018
        /*0054*/ 	.byte	0x00, 0xf5, 0x21, 0x00


	//----- nvinfo : EIATTR_KPARAM_INFO
	.align		4
.L_17:
        /*0058*/ 	.byte	0x04, 0x17
        /*005a*/ 	.short	(.L_19 - .L_18)
.L_18:
        /*005c*/ 	.word	0x00000000
        /*0060*/ 	.short	0x0002
        /*0062*/ 	.short	0x0010
        /*0064*/ 	.byte	0x00, 0xf5, 0x21, 0x00


	//----- nvinfo : EIATTR_KPARAM_INFO
	.align		4
.L_19:
        /*0068*/ 	.byte	0x04, 0x17
        /*006a*/ 	.short	(.L_21 - .L_20)
.L_20:
        /*006c*/ 	.word	0x00000000
        /*0070*/ 	.short	0x0001
        /*0072*/ 	.short	0x0008
        /*0074*/ 	.byte	0x00, 0xf5, 0x21, 0x00


	//----- nvinfo : EIATTR_KPARAM_INFO
	.align		4
.L_21:
        /*0078*/ 	.byte	0x04, 0x17
        /*007a*/ 	.short	(.L_23 - .L_22)
.L_22:
        /*007c*/ 	.word	0x00000000
        /*0080*/ 	.short	0x0000
        /*0082*/ 	.short	0x0000
        /*0084*/ 	.byte	0x00, 0xf5, 0x21, 0x00


	//----- nvinfo : EIATTR_SPARSE_MMA_MASK
	.align		4
.L_23:
        /*0088*/ 	.byte	0x03, 0x50
        /*008a*/ 	.short	0x0000


	//----- nvinfo : EIATTR_MAXREG_COUNT
	.align		4
        /*008c*/ 	.byte	0x03, 0x1b
        /*008e*/ 	.short	0x00ff


	//----- nvinfo : EIATTR_MERCURY_ISA_VERSION
	.align		4
        /*0090*/ 	.byte	0x03, 0x5f
        /*0092*/ 	.short	0x0101


	//----- nvinfo : EIATTR_VRC_CTA_INIT_COUNT
	.align		4
        /*0094*/ 	.byte	0x02, 0x4a
	.zero		1
	.zero		1


	//----- nvinfo : EIATTR_EXIT_INSTR_OFFSETS
	.align		4
        /*0098*/ 	.byte	0x04, 0x1c
        /*009a*/ 	.short	(.L_25 - .L_24)


	//   ....[0]....
.L_24:
        /*009c*/ 	.word	0x00000070


	//   ....[1]....
        /*00a0*/ 	.word	0x00000220


	//----- nvinfo : EIATTR_CBANK_PARAM_SIZE
	.align		4
.L_25:
        /*00a4*/ 	.byte	0x03, 0x19
        /*00a6*/ 	.short	0x0038


	//----- nvinfo : EIATTR_PARAM_CBANK
	.align		4
        /*00a8*/ 	.byte	0x04, 0x0a
        /*00aa*/ 	.short	(.L_27 - .L_26)
	.align		4
.L_26:
        /*00ac*/ 	.word	index@(.nv.constant0._Z9integratePfS_S_S_S_S_if)
        /*00b0*/ 	.short	0x0380
        /*00b2*/ 	.short	0x0038


	//----- nvinfo : EIATTR_SW_WAR
	.align		4
.L_27:
        /*00b4*/ 	.byte	0x04, 0x36
        /*00b6*/ 	.short	(.L_29 - .L_28)
.L_28:
        /*00b8*/ 	.word	0x00000008
.L_29:


//--------------------- .nv.callgraph             --------------------------
	.section	.nv.callgraph,"",@"SHT_CUDA_CALLGRAPH"
	.align	4
	.sectionentsize	8
	.align		4
        /*0000*/ 	.word	0x00000000
	.align		4
        /*0004*/ 	.word	0xffffffff
	.align		4
        /*0008*/ 	.word	0x00000000
	.align		4
        /*000c*/ 	.word	0xfffffffe
	.align		4
        /*0010*/ 	.word	0x00000000
	.align		4
        /*0014*/ 	.word	0xfffffffd
	.align		4
        /*0018*/ 	.word	0x00000000
	.align		4
        /*001c*/ 	.word	0xfffffffc


//--------------------- .text._Z9integratePfS_S_S_S_S_if --------------------------
	.section	.text._Z9integratePfS_S_S_S_S_if,"ax",@progbits
	.align	128
        .global         _Z9integratePfS_S_S_S_S_if
        .type           _Z9integratePfS_S_S_S_S_if,@function
        .size           _Z9integratePfS_S_S_S_S_if,(.L_x_1 - _Z9integratePfS_S_S_S_S_if)
        .other          _Z9integratePfS_S_S_S_S_if,@"STO_CUDA_ENTRY STV_DEFAULT"
_Z9integratePfS_S_S_S_S_if:
.text._Z9integratePfS_S_S_S_S_if:
[----:B------:R-:W-:Y:S01]  /*0000*/  LDC R1, c[0x0][0x37c] ;  /* 0x0000df00ff017b82 */ /* 0x000fe20000000800 */
[----:B------:R-:W0:Y:S07]  /*0010*/  S2R R0, SR_TID.X ;  /* 0x0000000000007919 */ /* 0x000e2e0000002100 */
[----:B------:R-:W0:Y:S01]  /*0020*/  S2UR UR4, SR_CTAID.X ;  /* 0x00000000000479c3 */ /* 0x000e220000002500 */
[----:B------:R-:W1:Y:S07]  /*0030*/  LDCU UR5, c[0x0][0x3b0] ;  /* 0x00007600ff0577ac */ /* 0x000e6e0008000800 */
[----:B------:R-:W0:Y:S02]  /*0040*/  LDC R13, c[0x0][0x360] ;  /* 0x0000d800ff0d7b82 */ /* 0x000e240000000800 */
[----:B0-----:R-:W-:-:S05]  /*0050*/  IMAD R13, R13, UR4, R0 ;  /* 0x000000040d0d7c24 */ /* 0x001fca000f8e0200 */
[----:B-1----:R-:W-:-:S13]  /*0060*/  ISETP.GE.AND P0, PT, R13, UR5, PT ;  /* 0x000000050d007c0c */ /* 0x002fda000bf06270 */
[----:B------:R-:W-:Y:S05]  /*0070*/  @P0 EXIT ;  /* 0x000000000000094d */ /* 0x000fea0003800000 */
[----:B------:R-:W0:Y:S01]  /*0080*/  LDC.64 R4, c[0x0][0x398] ;  /* 0x0000e600ff047b82 */ /* 0x000e220000000a00 */
[----:B------:R-:W1:Y:S01]  /*0090*/  LDCU.64 UR4, c[0x0][0x358] ;  /* 0x00006b00ff0477ac */ /* 0x000e620008000a00 */
[----:B------:R-:W2:Y:S06]  /*00a0*/  LDCU UR6, c[0x0][0x3b4] ;  /* 0x00007680ff0677ac */ /* 0x000eac0008000800 */
[----:B------:R-:W3:Y:S08]  /*00b0*/  LDC.64 R2, c[0x0][0x380] ;  /* 0x0000e000ff027b82 */ /* 0x000ef00000000a00 */
[----:B------:R-:W4:Y:S01]  /*00c0*/  LDC.64 R8, c[0x0][0x3a0] ;  /* 0x0000e800ff087b82 */ /* 0x000f220000000a00 */
[----:B0-----:R-:W-:-:S07]  /*00d0*/  IMAD.WIDE R4, R13, 0x4, R4 ;  /* 0x000000040d047825 */ /* 0x001fce00078e0204 */
[----:B------:R-:W0:Y:S01]  /*00e0*/  LDC.64 R6, c[0x0][0x388] ;  /* 0x0000e200ff067b82 */ /* 0x000e220000000a00 */
[----:B-1----:R-:W2:Y:S01]  /*00f0*/  LDG.E R5, desc[UR4][R4.64] ;  /* 0x0000000404057981 */ /* 0x002ea2000c1e1900 */
[----:B---3--:R-:W-:-:S06]  /*0100*/  IMAD.WIDE R2, R13, 0x4, R2 ;  /* 0x000000040d027825 */ /* 0x008fcc00078e0202 */
[----:B------:R-:W1:Y:S01]  /*0110*/  LDC.64 R10, c[0x0][0x3a8] ;  /* 0x0000ea00ff0a7b82 */ /* 0x000e620000000a00 */
[----:B------:R-:W2:Y:S01]  /*0120*/  LDG.E R0, desc[UR4][R2.64] ;  /* 0x0000000402007981 */ /* 0x000ea2000c1e1900 */
[----:B----4-:R-:W-:-:S04]  /*0130*/  IMAD.WIDE R8, R13, 0x4, R8 ;  /* 0x000000040d087825 */ /* 0x010fc800078e0208 */
[----:B0-----:R-:W-:-:S04]  /*0140*/  IMAD.WIDE R6, R13, 0x4, R6 ;  /* 0x000000040d067825 */ /* 0x001fc800078e0206 */
[----:B--2---:R-:W-:Y:S02]  /*0150*/  FFMA R15, R5, UR6, R0 ;  /* 0x00000006050f7c23 */ /* 0x004fe40008000000 */
[----:B------:R-:W0:Y:S03]  /*0160*/  LDC.64 R4, c[0x0][0x390] ;  /* 0x0000e400ff047b82 */ /* 0x000e260000000a00 */
[----:B------:R2:W-:Y:S04]  /*0170*/  STG.E desc[UR4][R2.64], R15 ;  /* 0x0000000f02007986 */ /* 0x0005e8000c101904 */
[----:B------:R-:W3:Y:S04]  /*0180*/  LDG.E R9, desc[UR4][R8.64] ;  /* 0x0000000408097981 */ /* 0x000ee8000c1e1900 */
[----:B------:R-:W3:Y:S01]  /*0190*/  LDG.E R0, desc[UR4][R6.64] ;  /* 0x0000000406007981 */ /* 0x000ee2000c1e1900 */
[----:B-1----:R-:W-:-:S04]  /*01a0*/  IMAD.WIDE R10, R13, 0x4, R10 ;  /* 0x000000040d0a7825 */ /* 0x002fc800078e020a */
[----:B0-----:R-:W-:-:S04]  /*01b0*/  IMAD.WIDE R4, R13, 0x4, R4 ;  /* 0x000000040d047825 */ /* 0x001fc800078e0204 */
[----:B---3--:R-:W-:-:S05]  /*01c0*/  FFMA R17, R9, UR6, R0 ;  /* 0x0000000609117c23 */ /* 0x008fca0008000000 */
[----:B------:R-:W-:Y:S04]  /*01d0*/  STG.E desc[UR4][R6.64], R17 ;  /* 0x0000001106007986 */ /* 0x000fe8000c101904 */
[----:B------:R-:W2:Y:S04]  /*01e0*/  LDG.E R11, desc[UR4][R10.64] ;  /* 0x000000040a0b7981 */ /* 0x000ea8000c1e1900 */
[----:B------:R-:W2:Y:S02]  /*01f0*/  LDG.E R0, desc[UR4][R4.64] ;  /* 0x0000000404007981 */ /* 0x000ea4000c1e1900 */
[----:B--2---:R-:W-:-:S05]  /*0200*/  FFMA R3, R11, UR6, R0 ;  /* 0x000000060b037c23 */ /* 0x004fca0008000000 */
[----:B------:R-:W-:Y:S01]  /*0210*/  STG.E desc[UR4][R4.64], R3 ;  /* 0x0000000304007986 */ /* 0x000fe2000c101904 */
[----:B------:R-:W-:Y:S05]  /*0220*/  EXIT ;  /* 0x000000000000794d */ /* 0x000fea0003800000 */
.L_x_0:
[----:B------:R-:W-:-:S00]  /*0230*/  BRA `(.L_x_0) ;  /* 0xfffffffc00fc7947 */ /* 0x000fc0000383ffff */
[----:B------:R-:W-:-:S00]  /*0240*/  NOP ;  /* 0x0000000000007918 */ /* 0x000fc00000000000 */
        /* <DEDUP_REMOVED lines=11> */
.L_x_1:


//--------------------- .nv.shared.reserved.0     --------------------------
	.section	.nv.shared.reserved.0,"aw",@nobits
	.weak		__nv_reservedSMEM_offset_0_alias
	.size		__nv_reservedSMEM_offset_0_alias, 0, 64
	.other		__nv_reservedSMEM_offset_0_alias,@"STO_CUDA_RESERVED_SHARED STV_DEFAULT"
__nv_reservedSMEM_offset_0_alias:
	.zero		0
	.zero		64


//--------------------- .nv.constant0._Z9integratePfS_S_S_S_S_if --------------------------
	.section	.nv.constant0._Z9integratePfS_S_S_S_S_if,"a",@progbits
	.sectionflags	@""
	.align	4
.nv.constant0._Z9integratePfS_S_S_S_S_if:
	.zero		952


//--------------------- SYMBOLS --------------------------

	.type		.nv.reservedSmem.offset0,@object
	.size		.nv.reservedSmem.offset0,0x4
